.version 4.1
.target sm_35
.entry bench(.param .u64 I){
    .reg .b64   ptr;
    .reg .b64   r64o<1>;
    ld.param.u64 ptr, [I];
    cvta.to.global.u64  ptr, ptr;
    ld.param.cg.u64 r64o0, [ptr];
    st.global.b64 [ptr+0], r64o0;
}


// ===== COMPILED SASS (sm_100) =====

	.target	sm_100

	.elftype	@"ET_EXEC"


//--------------------- .note.nv.tkinfo           --------------------------
	.section	.note.nv.tkinfo,"",@"SHT_NOTE"
	.sectionflags	@"SHF_NOTE_NV_TKINFO"
	.tkinfo
        /*0018*/ 	.word	0x00000002
        /*0030*/ 	.string	""
        /*0030*/ 	.string	"ptxas"
        /*0030*/ 	.string	"Cuda compilation tools, release 13.0, V13.0.88"
        /*0030*/ 	.string	"Build cuda_13.0.r13.0/compiler.36424714_0"
        /*0030*/ 	.string	"-arch sm_100 "



//--------------------- .note.nv.cuinfo           --------------------------
	.section	.note.nv.cuinfo,"",@"SHT_NOTE"
	.sectionflags	@"SHF_NOTE_NV_CUINFO"
        /*0018*/ 	.short	0x0002
        /*001a*/ 	.short	0x0023
        /*001c*/ 	.short	0x0082
	.zero		2


//--------------------- .nv.info                  --------------------------
	.section	.nv.info,"",@"SHT_CUDA_INFO"
	.align	4


	//----- nvinfo : EIATTR_REGCOUNT
	.align		4
        /*0000*/ 	.byte	0x04, 0x2f
        /*0002*/ 	.short	(.L_1 - .L_0)
	.align		4
.L_0:
        /*0004*/ 	.word	index@(bench)
        /*0008*/ 	.word	0x00000008


	//----- nvinfo : EIATTR_FRAME_SIZE
	.align		4
.L_1:
        /*000c*/ 	.byte	0x04, 0x11
        /*000e*/ 	.short	(.L_3 - .L_2)
	.align		4
.L_2:
        /*0010*/ 	.word	index@(bench)
        /*0014*/ 	.word	0x00000000


	//----- nvinfo : EIATTR_MIN_STACK_SIZE
	.align		4
.L_3:
        /*0018*/ 	.byte	0x04, 0x12
        /*001a*/ 	.short	(.L_5 - .L_4)
	.align		4
.L_4:
        /*001c*/ 	.word	index@(bench)
        /*0020*/ 	.word	0x00000000
.L_5:


//--------------------- .nv.compat                --------------------------
	.section	.nv.compat,"",@"SHT_CUDA_COMPAT_INFO"
	.align	4
        /*0000*/ 	.byte	0x02, 0x09, 0x00, 0x00, 0x02, 0x02, 0x01, 0x00, 0x02, 0x05, 0x05, 0x00, 0x03, 0x07, 0x01, 0x01
        /*0010*/ 	.byte	0x02, 0x03, 0x00, 0x00, 0x02, 0x06, 0x01, 0x00, 0x04, 0x0b, 0x08, 0x00, 0x09, 0x00, 0x00, 0x00
        /*0020*/ 	.byte	0x00, 0x00, 0x00, 0x00


//--------------------- .nv.info.bench            --------------------------
	.section	.nv.info.bench,"",@"SHT_CUDA_INFO"
	.sectionflags	@""
	.align	4


	//----- nvinfo : EIATTR_CUDA_API_VERSION
	.align		4
        /*0000*/ 	.byte	0x04, 0x37
        /*0002*/ 	.short	(.L_7 - .L_6)
.L_6:
        /*0004*/ 	.word	0x00000082


	//----- nvinfo : EIATTR_KPARAM_INFO
	.align		4
.L_7:
        /*0008*/ 	.byte	0x04, 0x17
        /*000a*/ 	.short	(.L_9 - .L_8)
.L_8:
        /*000c*/ 	.word	0x00000000
        /*0010*/ 	.short	0x0000
        /*0012*/ 	.short	0x0000
        /*0014*/ 	.byte	0x00, 0xf0, 0x21, 0x00


	//----- nvinfo : EIATTR_SPARSE_MMA_MASK
	.align		4
.L_9:
        /*0018*/ 	.byte	0x03, 0x50
        /*001a*/ 	.short	0x0000


	//----- nvinfo : EIATTR_MAXREG_COUNT
	.align		4
        /*001c*/ 	.byte	0x03, 0x1b
        /*001e*/ 	.short	0x00ff


	//----- nvinfo : EIATTR_MERCURY_ISA_VERSION
	.align		4
        /*0020*/ 	.byte	0x03, 0x5f
        /*0022*/ 	.short	0x0101


	//----- nvinfo : EIATTR_VRC_CTA_INIT_COUNT
	.align		4
        /*0024*/ 	.byte	0x02, 0x4a
	.zero		1
	.zero		1


	//----- nvinfo : EIATTR_EXIT_INSTR_OFFSETS
	.align		4
        /*0028*/ 	.byte	0x04, 0x1c
        /*002a*/ 	.short	(.L_11 - .L_10)


	//   ....[0]....
.L_10:
        /*002c*/ 	.word	0x00000060


	//----- nvinfo : EIATTR_CBANK_PARAM_SIZE
	.align		4
.L_11:
        /*0030*/ 	.byte	0x03, 0x19
        /*0032*/ 	.short	0x0008


	//----- nvinfo : EIATTR_PARAM_CBANK
	.align		4
        /*0034*/ 	.byte	0x04, 0x0a
        /*0036*/ 	.short	(.L_13 - .L_12)
	.align		4
.L_12:
        /*0038*/ 	.word	index@(.nv.constant0.bench)
        /*003c*/ 	.short	0x0380
        /*003e*/ 	.short	0x0008


	//----- nvinfo : EIATTR_SW_WAR
	.align		4
.L_13:
        /*0040*/ 	.byte	0x04, 0x36
        /*0042*/ 	.short	(.L_15 - .L_14)
.L_14:
        /*0044*/ 	.word	0x00000008
.L_15:


//--------------------- .nv.callgraph             --------------------------
	.section	.nv.callgraph,"",@"SHT_CUDA_CALLGRAPH"
	.align	4
	.sectionentsize	8
	.align		4
        /*0000*/ 	.word	0x00000000
	.align		4
        /*0004*/ 	.word	0xffffffff
	.align		4
        /*0008*/ 	.word	0x00000000
	.align		4
        /*000c*/ 	.word	0xfffffffe
	.align		4
        /*0010*/ 	.word	0x00000000
	.align		4
        /*0014*/ 	.word	0xfffffffd
	.align		4
        /*0018*/ 	.word	0x00000000
	.align		4
        /*001c*/ 	.word	0xfffffffc


//--------------------- .text.bench               --------------------------
	.section	.text.bench,"ax",@progbits
	.align	128
.text.bench:
        .type           bench,@function
        .size           bench,(.L_x_1 - bench)
        .other          bench,@"STO_CUDA_ENTRY STV_DEFAULT"
bench:
[----:B------:R-:W-:Y:S08]  /*0000*/  LDC R1, c[0x0][0x37c] ;  /* 0x0000df00ff017b82 */ /* 0x000ff00000000800 */
[----:B------:R-:W0:Y:S01]  /*0010*/  LDC R2, c[0x0][0x380] ;  /* 0x0000e000ff027b82 */ /* 0x000e220000000800 */
[----:B------:R-:W1:Y:S07]  /*0020*/  LDCU.64 UR4, c[0x0][0x358] ;  /* 0x00006b00ff0477ac */ /* 0x000e6e0008000a00 */
[----:B------:R-:W1:Y:S08]  /*0030*/  LDC.64 R4, c[0x0][0x380] ;  /* 0x0000e000ff047b82 */ /* 0x000e700000000a00 */
[----:B0-----:R-:W1:Y:S02]  /*0040*/  LDC.64 R2, c[0x0][R2+0x380] ;  /* 0x0000e00002027b82 */ /* 0x001e640000000a00 */
[----:B-1----:R-:W-:Y:S01]  /*0050*/  STG.E.64 desc[UR4][R4.64], R2 ;  /* 0x0000000204007986 */ /* 0x002fe2000c101b04 */
[----:B------:R-:W-:Y:S05]  /*0060*/  EXIT ;  /* 0x000000000000794d */ /* 0x000fea0003800000 */
.L_x_0:
[----:B------:R-:W-:-:S00]  /*0070*/  BRA `(.L_x_0) ;  /* 0xfffffffc00fc7947 */ /* 0x000fc0000383ffff */
[----:B------:R-:W-:-:S00]  /*0080*/  NOP ;  /* 0x0000000000007918 */ /* 0x000fc00000000000 */
[----:B------:R-:W-:-:S00]  /*0090*/  NOP ;  /* 0x0000000000007918 */ /* 0x000fc00000000000 */
[----:B------:R-:W-:-:S00]  /*00a0*/  NOP ;  /* 0x0000000000007918 */ /* 0x000fc00000000000 */
[----:B------:R-:W-:-:S00]  /*00b0*/  NOP ;  /* 0x0000000000007918 */ /* 0x000fc00000000000 */
[----:B------:R-:W-:-:S00]  /*00c0*/  NOP ;  /* 0x0000000000007918 */ /* 0x000fc00000000000 */
[----:B------:R-:W-:-:S00]  /*00d0*/  NOP ;  /* 0x0000000000007918 */ /* 0x000fc00000000000 */
[----:B------:R-:W-:-:S00]  /*00e0*/  NOP ;  /* 0x0000000000007918 */ /* 0x000fc00000000000 */
[----:B------:R-:W-:-:S00]  /*00f0*/  NOP ;  /* 0x0000000000007918 */ /* 0x000fc00000000000 */
.L_x_1:


//--------------------- .nv.shared.reserved.0     --------------------------
	.section	.nv.shared.reserved.0,"aw",@nobits
	.weak		__nv_reservedSMEM_offset_0_alias
	.size		__nv_reservedSMEM_offset_0_alias, 0, 64
	.other		__nv_reservedSMEM_offset_0_alias,@"STO_CUDA_RESERVED_SHARED STV_DEFAULT"
__nv_reservedSMEM_offset_0_alias:
	.zero		0
	.zero		64


//--------------------- .nv.constant0.bench       --------------------------
	.section	.nv.constant0.bench,"a",@progbits
	.sectionflags	@""
	.align	4
.nv.constant0.bench:
	.zero		904


//--------------------- SYMBOLS --------------------------

	.type		.nv.reservedSmem.offset0,@object
	.size		.nv.reservedSmem.offset0,0x4
